//
// Generated by NVIDIA NVVM Compiler
//
// Compiler Build ID: CL-36424714
// Cuda compilation tools, release 13.0, V13.0.88
// Based on NVVM 20.0.0
//

.version 9.0
.target sm_100
.address_size 64

	// .globl	_Z5segmmILi16ELi2EEvPfS0_S0_iii
// _ZZ5segmmILi16ELi2EEvPfS0_S0_iiiE10d_A_shared has been demoted
// _ZZ5segmmILi16ELi2EEvPfS0_S0_iiiE10d_B_shared has been demoted

.visible .entry _Z5segmmILi16ELi2EEvPfS0_S0_iii(
	.param .u64 .ptr .align 1 _Z5segmmILi16ELi2EEvPfS0_S0_iii_param_0,
	.param .u64 .ptr .align 1 _Z5segmmILi16ELi2EEvPfS0_S0_iii_param_1,
	.param .u64 .ptr .align 1 _Z5segmmILi16ELi2EEvPfS0_S0_iii_param_2,
	.param .u32 _Z5segmmILi16ELi2EEvPfS0_S0_iii_param_3,
	.param .u32 _Z5segmmILi16ELi2EEvPfS0_S0_iii_param_4,
	.param .u32 _Z5segmmILi16ELi2EEvPfS0_S0_iii_param_5
)
{
	.reg .pred 	%p<3>;
	.reg .b32 	%r<58>;
	.reg .b32 	%f<283>;
	.reg .b64 	%rd<33>;
	// demoted variable
	.shared .align 4 .b8 _ZZ5segmmILi16ELi2EEvPfS0_S0_iiiE10d_A_shared[4096];
	// demoted variable
	.shared .align 4 .b8 _ZZ5segmmILi16ELi2EEvPfS0_S0_iiiE10d_B_shared[4096];
	ld.param.u32 	%r19, [_Z5segmmILi16ELi2EEvPfS0_S0_iii_param_4];
	mov.u32 	%r1, %tid.x;
	mov.u32 	%r2, %tid.y;
	mov.u32 	%r21, %ctaid.y;
	shl.b32 	%r3, %r21, 5;
	mov.u32 	%r22, %ctaid.x;
	shl.b32 	%r23, %r22, 5;
	cvt.u64.u32 	%rd1, %r23;
	setp.lt.s32 	%p1, %r19, 1;
	mov.f32 	%f279, 0f00000000;
	mov.f32 	%f280, %f279;
	mov.f32 	%f281, %f279;
	mov.f32 	%f282, %f279;
	@%p1 bra 	$L__BB0_3;
	ld.param.u32 	%r50, [_Z5segmmILi16ELi2EEvPfS0_S0_iii_param_5];
	shl.b32 	%r25, %r2, 1;
	shl.b32 	%r26, %r1, 1;
	shl.b32 	%r27, %r2, 8;
	mov.u32 	%r28, _ZZ5segmmILi16ELi2EEvPfS0_S0_iiiE10d_A_shared;
	add.s32 	%r4, %r28, %r27;
	mad.lo.s32 	%r55, %r25, %r19, %r26;
	add.s32 	%r56, %r55, %r19;
	mad.lo.s32 	%r29, %r50, %r25, %r50;
	add.s32 	%r54, %r29, %r26;
	mul.lo.s32 	%r30, %r2, %r50;
	shl.b32 	%r31, %r30, 1;
	add.s32 	%r53, %r31, %r26;
	mov.b32 	%r57, 0;
	mov.f32 	%f279, 0f00000000;
$L__BB0_2:
	ld.param.u32 	%r51, [_Z5segmmILi16ELi2EEvPfS0_S0_iii_param_5];
	ld.param.u64 	%rd31, [_Z5segmmILi16ELi2EEvPfS0_S0_iii_param_1];
	ld.param.u64 	%rd30, [_Z5segmmILi16ELi2EEvPfS0_S0_iii_param_0];
	cvt.s64.s32 	%rd5, %r56;
	mul.lo.s32 	%r32, %r19, %r3;
	cvt.u64.u32 	%rd6, %r32;
	add.s64 	%rd7, %rd6, %rd5;
	shl.b64 	%rd8, %rd7, 2;
	cvta.to.global.u64 	%rd9, %rd30;
	add.s64 	%rd10, %rd9, 4;
	add.s64 	%rd11, %rd10, %rd8;
	cvt.s64.s32 	%rd12, %r55;
	add.s64 	%rd13, %rd6, %rd12;
	shl.b64 	%rd14, %rd13, 2;
	add.s64 	%rd15, %rd10, %rd14;
	ld.global.f32 	%f15, [%rd15+-4];
	mov.u32 	%r33, %tid.x;
	shl.b32 	%r34, %r33, 3;
	add.s32 	%r35, %r4, %r34;
	st.shared.f32 	[%r35], %f15;
	cvt.s64.s32 	%rd16, %r53;
	add.s64 	%rd17, %rd16, %rd1;
	cvta.to.global.u64 	%rd18, %rd31;
	shl.b64 	%rd19, %rd17, 2;
	add.s64 	%rd20, %rd18, %rd19;
	ld.global.f32 	%f16, [%rd20];
	mov.u32 	%r36, %tid.y;
	shl.b32 	%r37, %r36, 8;
	mov.u32 	%r38, _ZZ5segmmILi16ELi2EEvPfS0_S0_iiiE10d_B_shared;
	add.s32 	%r39, %r38, %r34;
	add.s32 	%r40, %r39, %r37;
	st.shared.f32 	[%r40], %f16;
	ld.global.f32 	%f17, [%rd15];
	st.shared.f32 	[%r35+4], %f17;
	ld.global.f32 	%f18, [%rd20+4];
	st.shared.f32 	[%r40+4], %f18;
	ld.global.f32 	%f19, [%rd11+-4];
	st.shared.f32 	[%r35+128], %f19;
	cvt.s64.s32 	%rd21, %r54;
	add.s64 	%rd22, %rd21, %rd1;
	shl.b64 	%rd23, %rd22, 2;
	add.s64 	%rd24, %rd18, %rd23;
	ld.global.f32 	%f20, [%rd24];
	st.shared.f32 	[%r40+128], %f20;
	ld.global.f32 	%f21, [%rd11];
	st.shared.f32 	[%r35+132], %f21;
	ld.global.f32 	%f22, [%rd24+4];
	st.shared.f32 	[%r40+132], %f22;
	bar.sync 	0;
	ld.shared.f32 	%f23, [%r4];
	ld.shared.f32 	%f24, [%r39];
	fma.rn.f32 	%f25, %f23, %f24, %f282;
	ld.shared.f32 	%f26, [%r4+4];
	ld.shared.f32 	%f27, [%r39+128];
	fma.rn.f32 	%f28, %f26, %f27, %f25;
	ld.shared.f32 	%f29, [%r4+8];
	ld.shared.f32 	%f30, [%r39+256];
	fma.rn.f32 	%f31, %f29, %f30, %f28;
	ld.shared.f32 	%f32, [%r4+12];
	ld.shared.f32 	%f33, [%r39+384];
	fma.rn.f32 	%f34, %f32, %f33, %f31;
	ld.shared.f32 	%f35, [%r4+16];
	ld.shared.f32 	%f36, [%r39+512];
	fma.rn.f32 	%f37, %f35, %f36, %f34;
	ld.shared.f32 	%f38, [%r4+20];
	ld.shared.f32 	%f39, [%r39+640];
	fma.rn.f32 	%f40, %f38, %f39, %f37;
	ld.shared.f32 	%f41, [%r4+24];
	ld.shared.f32 	%f42, [%r39+768];
	fma.rn.f32 	%f43, %f41, %f42, %f40;
	ld.shared.f32 	%f44, [%r4+28];
	ld.shared.f32 	%f45, [%r39+896];
	fma.rn.f32 	%f46, %f44, %f45, %f43;
	ld.shared.f32 	%f47, [%r4+32];
	ld.shared.f32 	%f48, [%r39+1024];
	fma.rn.f32 	%f49, %f47, %f48, %f46;
	ld.shared.f32 	%f50, [%r4+36];
	ld.shared.f32 	%f51, [%r39+1152];
	fma.rn.f32 	%f52, %f50, %f51, %f49;
	ld.shared.f32 	%f53, [%r4+40];
	ld.shared.f32 	%f54, [%r39+1280];
	fma.rn.f32 	%f55, %f53, %f54, %f52;
	ld.shared.f32 	%f56, [%r4+44];
	ld.shared.f32 	%f57, [%r39+1408];
	fma.rn.f32 	%f58, %f56, %f57, %f55;
	ld.shared.f32 	%f59, [%r4+48];
	ld.shared.f32 	%f60, [%r39+1536];
	fma.rn.f32 	%f61, %f59, %f60, %f58;
	ld.shared.f32 	%f62, [%r4+52];
	ld.shared.f32 	%f63, [%r39+1664];
	fma.rn.f32 	%f64, %f62, %f63, %f61;
	ld.shared.f32 	%f65, [%r4+56];
	ld.shared.f32 	%f66, [%r39+1792];
	fma.rn.f32 	%f67, %f65, %f66, %f64;
	ld.shared.f32 	%f68, [%r4+60];
	ld.shared.f32 	%f69, [%r39+1920];
	fma.rn.f32 	%f70, %f68, %f69, %f67;
	ld.shared.f32 	%f71, [%r4+64];
	ld.shared.f32 	%f72, [%r39+2048];
	fma.rn.f32 	%f73, %f71, %f72, %f70;
	ld.shared.f32 	%f74, [%r4+68];
	ld.shared.f32 	%f75, [%r39+2176];
	fma.rn.f32 	%f76, %f74, %f75, %f73;
	ld.shared.f32 	%f77, [%r4+72];
	ld.shared.f32 	%f78, [%r39+2304];
	fma.rn.f32 	%f79, %f77, %f78, %f76;
	ld.shared.f32 	%f80, [%r4+76];
	ld.shared.f32 	%f81, [%r39+2432];
	fma.rn.f32 	%f82, %f80, %f81, %f79;
	ld.shared.f32 	%f83, [%r4+80];
	ld.shared.f32 	%f84, [%r39+2560];
	fma.rn.f32 	%f85, %f83, %f84, %f82;
	ld.shared.f32 	%f86, [%r4+84];
	ld.shared.f32 	%f87, [%r39+2688];
	fma.rn.f32 	%f88, %f86, %f87, %f85;
	ld.shared.f32 	%f89, [%r4+88];
	ld.shared.f32 	%f90, [%r39+2816];
	fma.rn.f32 	%f91, %f89, %f90, %f88;
	ld.shared.f32 	%f92, [%r4+92];
	ld.shared.f32 	%f93, [%r39+2944];
	fma.rn.f32 	%f94, %f92, %f93, %f91;
	ld.shared.f32 	%f95, [%r4+96];
	ld.shared.f32 	%f96, [%r39+3072];
	fma.rn.f32 	%f97, %f95, %f96, %f94;
	ld.shared.f32 	%f98, [%r4+100];
	ld.shared.f32 	%f99, [%r39+3200];
	fma.rn.f32 	%f100, %f98, %f99, %f97;
	ld.shared.f32 	%f101, [%r4+104];
	ld.shared.f32 	%f102, [%r39+3328];
	fma.rn.f32 	%f103, %f101, %f102, %f100;
	ld.shared.f32 	%f104, [%r4+108];
	ld.shared.f32 	%f105, [%r39+3456];
	fma.rn.f32 	%f106, %f104, %f105, %f103;
	ld.shared.f32 	%f107, [%r4+112];
	ld.shared.f32 	%f108, [%r39+3584];
	fma.rn.f32 	%f109, %f107, %f108, %f106;
	ld.shared.f32 	%f110, [%r4+116];
	ld.shared.f32 	%f111, [%r39+3712];
	fma.rn.f32 	%f112, %f110, %f111, %f109;
	ld.shared.f32 	%f113, [%r4+120];
	ld.shared.f32 	%f114, [%r39+3840];
	fma.rn.f32 	%f115, %f113, %f114, %f112;
	ld.shared.f32 	%f116, [%r4+124];
	ld.shared.f32 	%f117, [%r39+3968];
	fma.rn.f32 	%f282, %f116, %f117, %f115;
	ld.shared.f32 	%f118, [%r39+4];
	fma.rn.f32 	%f119, %f23, %f118, %f281;
	ld.shared.f32 	%f120, [%r39+132];
	fma.rn.f32 	%f121, %f26, %f120, %f119;
	ld.shared.f32 	%f122, [%r39+260];
	fma.rn.f32 	%f123, %f29, %f122, %f121;
	ld.shared.f32 	%f124, [%r39+388];
	fma.rn.f32 	%f125, %f32, %f124, %f123;
	ld.shared.f32 	%f126, [%r39+516];
	fma.rn.f32 	%f127, %f35, %f126, %f125;
	ld.shared.f32 	%f128, [%r39+644];
	fma.rn.f32 	%f129, %f38, %f128, %f127;
	ld.shared.f32 	%f130, [%r39+772];
	fma.rn.f32 	%f131, %f41, %f130, %f129;
	ld.shared.f32 	%f132, [%r39+900];
	fma.rn.f32 	%f133, %f44, %f132, %f131;
	ld.shared.f32 	%f134, [%r39+1028];
	fma.rn.f32 	%f135, %f47, %f134, %f133;
	ld.shared.f32 	%f136, [%r39+1156];
	fma.rn.f32 	%f137, %f50, %f136, %f135;
	ld.shared.f32 	%f138, [%r39+1284];
	fma.rn.f32 	%f139, %f53, %f138, %f137;
	ld.shared.f32 	%f140, [%r39+1412];
	fma.rn.f32 	%f141, %f56, %f140, %f139;
	ld.shared.f32 	%f142, [%r39+1540];
	fma.rn.f32 	%f143, %f59, %f142, %f141;
	ld.shared.f32 	%f144, [%r39+1668];
	fma.rn.f32 	%f145, %f62, %f144, %f143;
	ld.shared.f32 	%f146, [%r39+1796];
	fma.rn.f32 	%f147, %f65, %f146, %f145;
	ld.shared.f32 	%f148, [%r39+1924];
	fma.rn.f32 	%f149, %f68, %f148, %f147;
	ld.shared.f32 	%f150, [%r39+2052];
	fma.rn.f32 	%f151, %f71, %f150, %f149;
	ld.shared.f32 	%f152, [%r39+2180];
	fma.rn.f32 	%f153, %f74, %f152, %f151;
	ld.shared.f32 	%f154, [%r39+2308];
	fma.rn.f32 	%f155, %f77, %f154, %f153;
	ld.shared.f32 	%f156, [%r39+2436];
	fma.rn.f32 	%f157, %f80, %f156, %f155;
	ld.shared.f32 	%f158, [%r39+2564];
	fma.rn.f32 	%f159, %f83, %f158, %f157;
	ld.shared.f32 	%f160, [%r39+2692];
	fma.rn.f32 	%f161, %f86, %f160, %f159;
	ld.shared.f32 	%f162, [%r39+2820];
	fma.rn.f32 	%f163, %f89, %f162, %f161;
	ld.shared.f32 	%f164, [%r39+2948];
	fma.rn.f32 	%f165, %f92, %f164, %f163;
	ld.shared.f32 	%f166, [%r39+3076];
	fma.rn.f32 	%f167, %f95, %f166, %f165;
	ld.shared.f32 	%f168, [%r39+3204];
	fma.rn.f32 	%f169, %f98, %f168, %f167;
	ld.shared.f32 	%f170, [%r39+3332];
	fma.rn.f32 	%f171, %f101, %f170, %f169;
	ld.shared.f32 	%f172, [%r39+3460];
	fma.rn.f32 	%f173, %f104, %f172, %f171;
	ld.shared.f32 	%f174, [%r39+3588];
	fma.rn.f32 	%f175, %f107, %f174, %f173;
	ld.shared.f32 	%f176, [%r39+3716];
	fma.rn.f32 	%f177, %f110, %f176, %f175;
	ld.shared.f32 	%f178, [%r39+3844];
	fma.rn.f32 	%f179, %f113, %f178, %f177;
	ld.shared.f32 	%f180, [%r39+3972];
	fma.rn.f32 	%f281, %f116, %f180, %f179;
	ld.shared.f32 	%f181, [%r4+128];
	fma.rn.f32 	%f182, %f181, %f24, %f280;
	ld.shared.f32 	%f183, [%r4+132];
	fma.rn.f32 	%f184, %f183, %f27, %f182;
	ld.shared.f32 	%f185, [%r4+136];
	fma.rn.f32 	%f186, %f185, %f30, %f184;
	ld.shared.f32 	%f187, [%r4+140];
	fma.rn.f32 	%f188, %f187, %f33, %f186;
	ld.shared.f32 	%f189, [%r4+144];
	fma.rn.f32 	%f190, %f189, %f36, %f188;
	ld.shared.f32 	%f191, [%r4+148];
	fma.rn.f32 	%f192, %f191, %f39, %f190;
	ld.shared.f32 	%f193, [%r4+152];
	fma.rn.f32 	%f194, %f193, %f42, %f192;
	ld.shared.f32 	%f195, [%r4+156];
	fma.rn.f32 	%f196, %f195, %f45, %f194;
	ld.shared.f32 	%f197, [%r4+160];
	fma.rn.f32 	%f198, %f197, %f48, %f196;
	ld.shared.f32 	%f199, [%r4+164];
	fma.rn.f32 	%f200, %f199, %f51, %f198;
	ld.shared.f32 	%f201, [%r4+168];
	fma.rn.f32 	%f202, %f201, %f54, %f200;
	ld.shared.f32 	%f203, [%r4+172];
	fma.rn.f32 	%f204, %f203, %f57, %f202;
	ld.shared.f32 	%f205, [%r4+176];
	fma.rn.f32 	%f206, %f205, %f60, %f204;
	ld.shared.f32 	%f207, [%r4+180];
	fma.rn.f32 	%f208, %f207, %f63, %f206;
	ld.shared.f32 	%f209, [%r4+184];
	fma.rn.f32 	%f210, %f209, %f66, %f208;
	ld.shared.f32 	%f211, [%r4+188];
	fma.rn.f32 	%f212, %f211, %f69, %f210;
	ld.shared.f32 	%f213, [%r4+192];
	fma.rn.f32 	%f214, %f213, %f72, %f212;
	ld.shared.f32 	%f215, [%r4+196];
	fma.rn.f32 	%f216, %f215, %f75, %f214;
	ld.shared.f32 	%f217, [%r4+200];
	fma.rn.f32 	%f218, %f217, %f78, %f216;
	ld.shared.f32 	%f219, [%r4+204];
	fma.rn.f32 	%f220, %f219, %f81, %f218;
	ld.shared.f32 	%f221, [%r4+208];
	fma.rn.f32 	%f222, %f221, %f84, %f220;
	ld.shared.f32 	%f223, [%r4+212];
	fma.rn.f32 	%f224, %f223, %f87, %f222;
	ld.shared.f32 	%f225, [%r4+216];
	fma.rn.f32 	%f226, %f225, %f90, %f224;
	ld.shared.f32 	%f227, [%r4+220];
	fma.rn.f32 	%f228, %f227, %f93, %f226;
	ld.shared.f32 	%f229, [%r4+224];
	fma.rn.f32 	%f230, %f229, %f96, %f228;
	ld.shared.f32 	%f231, [%r4+228];
	fma.rn.f32 	%f232, %f231, %f99, %f230;
	ld.shared.f32 	%f233, [%r4+232];
	fma.rn.f32 	%f234, %f233, %f102, %f232;
	ld.shared.f32 	%f235, [%r4+236];
	fma.rn.f32 	%f236, %f235, %f105, %f234;
	ld.shared.f32 	%f237, [%r4+240];
	fma.rn.f32 	%f238, %f237, %f108, %f236;
	ld.shared.f32 	%f239, [%r4+244];
	fma.rn.f32 	%f240, %f239, %f111, %f238;
	ld.shared.f32 	%f241, [%r4+248];
	fma.rn.f32 	%f242, %f241, %f114, %f240;
	ld.shared.f32 	%f243, [%r4+252];
	fma.rn.f32 	%f280, %f243, %f117, %f242;
	fma.rn.f32 	%f244, %f181, %f118, %f279;
	fma.rn.f32 	%f245, %f183, %f120, %f244;
	fma.rn.f32 	%f246, %f185, %f122, %f245;
	fma.rn.f32 	%f247, %f187, %f124, %f246;
	fma.rn.f32 	%f248, %f189, %f126, %f247;
	fma.rn.f32 	%f249, %f191, %f128, %f248;
	fma.rn.f32 	%f250, %f193, %f130, %f249;
	fma.rn.f32 	%f251, %f195, %f132, %f250;
	fma.rn.f32 	%f252, %f197, %f134, %f251;
	fma.rn.f32 	%f253, %f199, %f136, %f252;
	fma.rn.f32 	%f254, %f201, %f138, %f253;
	fma.rn.f32 	%f255, %f203, %f140, %f254;
	fma.rn.f32 	%f256, %f205, %f142, %f255;
	fma.rn.f32 	%f257, %f207, %f144, %f256;
	fma.rn.f32 	%f258, %f209, %f146, %f257;
	fma.rn.f32 	%f259, %f211, %f148, %f258;
	fma.rn.f32 	%f260, %f213, %f150, %f259;
	fma.rn.f32 	%f261, %f215, %f152, %f260;
	fma.rn.f32 	%f262, %f217, %f154, %f261;
	fma.rn.f32 	%f263, %f219, %f156, %f262;
	fma.rn.f32 	%f264, %f221, %f158, %f263;
	fma.rn.f32 	%f265, %f223, %f160, %f264;
	fma.rn.f32 	%f266, %f225, %f162, %f265;
	fma.rn.f32 	%f267, %f227, %f164, %f266;
	fma.rn.f32 	%f268, %f229, %f166, %f267;
	fma.rn.f32 	%f269, %f231, %f168, %f268;
	fma.rn.f32 	%f270, %f233, %f170, %f269;
	fma.rn.f32 	%f271, %f235, %f172, %f270;
	fma.rn.f32 	%f272, %f237, %f174, %f271;
	fma.rn.f32 	%f273, %f239, %f176, %f272;
	fma.rn.f32 	%f274, %f241, %f178, %f273;
	fma.rn.f32 	%f279, %f243, %f180, %f274;
	bar.sync 	0;
	add.s32 	%r57, %r57, 32;
	add.s32 	%r56, %r56, 32;
	add.s32 	%r55, %r55, 32;
	shl.b32 	%r41, %r51, 5;
	add.s32 	%r54, %r54, %r41;
	add.s32 	%r53, %r53, %r41;
	setp.lt.s32 	%p2, %r57, %r19;
	@%p2 bra 	$L__BB0_2;
$L__BB0_3:
	ld.param.u32 	%r52, [_Z5segmmILi16ELi2EEvPfS0_S0_iii_param_5];
	ld.param.u64 	%rd32, [_Z5segmmILi16ELi2EEvPfS0_S0_iii_param_2];
	cvt.u32.u64 	%r42, %rd1;
	cvta.to.global.u64 	%rd25, %rd32;
	mov.u32 	%r43, %tid.y;
	shl.b32 	%r44, %r43, 1;
	add.s32 	%r45, %r3, %r44;
	mov.u32 	%r46, %tid.x;
	shl.b32 	%r47, %r46, 1;
	add.s32 	%r48, %r47, %r42;
	mad.lo.s32 	%r49, %r45, %r52, %r48;
	mul.wide.s32 	%rd26, %r49, 4;
	add.s64 	%rd27, %rd25, %rd26;
	st.global.f32 	[%rd27], %f282;
	st.global.f32 	[%rd27+4], %f281;
	mul.wide.s32 	%rd28, %r52, 4;
	add.s64 	%rd29, %rd27, %rd28;
	st.global.f32 	[%rd29], %f280;
	st.global.f32 	[%rd29+4], %f279;
	ret;

}


// ===== COMPILED SASS (sm_100) =====

	.target	sm_100

	.elftype	@"ET_EXEC"


//--------------------- .note.nv.tkinfo           --------------------------
	.section	.note.nv.tkinfo,"",@"SHT_NOTE"
	.sectionflags	@"SHF_NOTE_NV_TKINFO"
	.tkinfo
        /*0018*/ 	.word	0x00000002
        /*0030*/ 	.string	""
        /*0030*/ 	.string	"ptxas"
        /*0030*/ 	.string	"Cuda compilation tools, release 13.0, V13.0.88"
        /*0030*/ 	.string	"Build cuda_13.0.r13.0/compiler.36424714_0"
        /*0030*/ 	.string	"-arch sm_100 -m 64 "



//--------------------- .note.nv.cuinfo           --------------------------
	.section	.note.nv.cuinfo,"",@"SHT_NOTE"
	.sectionflags	@"SHF_NOTE_NV_CUINFO"
        /*0018*/ 	.short	0x0002
        /*001a*/ 	.short	0x0064
        /*001c*/ 	.short	0x0082
	.zero		2


//--------------------- .nv.info                  --------------------------
	.section	.nv.info,"",@"SHT_CUDA_INFO"
	.align	4


	//----- nvinfo : EIATTR_REGCOUNT
	.align		4
        /*0000*/ 	.byte	0x04, 0x2f
        /*0002*/ 	.short	(.L_1 - .L_0)
	.align		4
.L_0:
        /*0004*/ 	.word	index@(_Z5segmmILi16ELi2EEvPfS0_S0_iii)
        /*0008*/ 	.word	0x00000020


	//----- nvinfo : EIATTR_FRAME_SIZE
	.align		4
.L_1:
        /*000c*/ 	.byte	0x04, 0x11
        /*000e*/ 	.short	(.L_3 - .L_2)
	.align		4
.L_2:
        /*0010*/ 	.word	index@(_Z5segmmILi16ELi2EEvPfS0_S0_iii)
        /*0014*/ 	.word	0x00000000


	//----- nvinfo : EIATTR_MIN_STACK_SIZE
	.align		4
.L_3:
        /*0018*/ 	.byte	0x04, 0x12
        /*001a*/ 	.short	(.L_5 - .L_4)
	.align		4
.L_4:
        /*001c*/ 	.word	index@(_Z5segmmILi16ELi2EEvPfS0_S0_iii)
        /*0020*/ 	.word	0x00000000
.L_5:


//--------------------- .nv.compat                --------------------------
	.section	.nv.compat,"",@"SHT_CUDA_COMPAT_INFO"
	.align	4
        /*0000*/ 	.byte	0x02, 0x09, 0x00, 0x00, 0x02, 0x02, 0x01, 0x00, 0x02, 0x05, 0x05, 0x00, 0x03, 0x07, 0x01, 0x01
        /*0010*/ 	.byte	0x02, 0x03, 0x00, 0x00, 0x02, 0x06, 0x01, 0x00, 0x04, 0x0b, 0x08, 0x00, 0x09, 0x00, 0x00, 0x00
        /*0020*/ 	.byte	0x00, 0x00, 0x00, 0x00


//--------------------- .nv.info._Z5segmmILi16ELi2EEvPfS0_S0_iii --------------------------
	.section	.nv.info._Z5segmmILi16ELi2EEvPfS0_S0_iii,"",@"SHT_CUDA_INFO"
	.sectionflags	@""
	.align	4


	//----- nvinfo : EIATTR_CUDA_API_VERSION
	.align		4
        /*0000*/ 	.byte	0x04, 0x37
        /*0002*/ 	.short	(.L_7 - .L_6)
.L_6:
        /*0004*/ 	.word	0x00000082


	//----- nvinfo : EIATTR_KPARAM_INFO
	.align		4
.L_7:
        /*0008*/ 	.byte	0x04, 0x17
        /*000a*/ 	.short	(.L_9 - .L_8)
.L_8:
        /*000c*/ 	.word	0x00000000
        /*0010*/ 	.short	0x0005
        /*0012*/ 	.short	0x0020
        /*0014*/ 	.byte	0x00, 0xf0, 0x11, 0x00


	//----- nvinfo : EIATTR_KPARAM_INFO
	.align		4
.L_9:
        /*0018*/ 	.byte	0x04, 0x17
        /*001a*/ 	.short	(.L_11 - .L_10)
.L_10:
        /*001c*/ 	.word	0x00000000
        /*0020*/ 	.short	0x0004
        /*0022*/ 	.short	0x001c
        /*0024*/ 	.byte	0x00, 0xf0, 0x11, 0x00


	//----- nvinfo : EIATTR_KPARAM_INFO
	.align		4
.L_11:
        /*0028*/ 	.byte	0x04, 0x17
        /*002a*/ 	.short	(.L_13 - .L_12)
.L_12:
        /*002c*/ 	.word	0x00000000
        /*0030*/ 	.short	0x0003
        /*0032*/ 	.short	0x0018
        /*0034*/ 	.byte	0x00, 0xf0, 0x11, 0x00


	//----- nvinfo : EIATTR_KPARAM_INFO
	.align		4
.L_13:
        /*0038*/ 	.byte	0x04, 0x17
        /*003a*/ 	.short	(.L_15 - .L_14)
.L_14:
        /*003c*/ 	.word	0x00000000
        /*0040*/ 	.short	0x0002
        /*0042*/ 	.short	0x0010
        /*0044*/ 	.byte	0x00, 0xf5, 0x21, 0x00


	//----- nvinfo : EIATTR_KPARAM_INFO
	.align		4
.L_15:
        /*0048*/ 	.byte	0x04, 0x17
        /*004a*/ 	.short	(.L_17 - .L_16)
.L_16:
        /*004c*/ 	.word	0x00000000
        /*0050*/ 	.short	0x0001
        /*0052*/ 	.short	0x0008
        /*0054*/ 	.byte	0x00, 0xf5, 0x21, 0x00


	//----- nvinfo : EIATTR_KPARAM_INFO
	.align		4
.L_17:
        /*0058*/ 	.byte	0x04, 0x17
        /*005a*/ 	.short	(.L_19 - .L_18)
.L_18:
        /*005c*/ 	.word	0x00000000
        /*0060*/ 	.short	0x0000
        /*0062*/ 	.short	0x0000
        /*0064*/ 	.byte	0x00, 0xf5, 0x21, 0x00


	//----- nvinfo : EIATTR_SPARSE_MMA_MASK
	.align		4
.L_19:
        /*0068*/ 	.byte	0x03, 0x50
        /*006a*/ 	.short	0x0000


	//----- nvinfo : EIATTR_MAXREG_COUNT
	.align		4
        /*006c*/ 	.byte	0x03, 0x1b
        /*006e*/ 	.short	0x00ff


	//----- nvinfo : EIATTR_NUM_BARRIERS
	.align		4
        /*0070*/ 	.byte	0x02, 0x4c
        /*0072*/ 	.byte	0x01
	.zero		1


	//----- nvinfo : EIATTR_MERCURY_ISA_VERSION
	.align		4
        /*0074*/ 	.byte	0x03, 0x5f
        /*0076*/ 	.short	0x0101


	//----- nvinfo : EIATTR_VRC_CTA_INIT_COUNT
	.align		4
        /*0078*/ 	.byte	0x02, 0x4a
	.zero		1
	.zero		1


	//----- nvinfo : EIATTR_EXIT_INSTR_OFFSETS
	.align		4
        /*007c*/ 	.byte	0x04, 0x1c
        /*007e*/ 	.short	(.L_21 - .L_20)


	//   ....[0]....
.L_20:
        /*0080*/ 	.word	0x000010a0


	//----- nvinfo : EIATTR_CBANK_PARAM_SIZE
	.align		4
.L_21:
        /*0084*/ 	.byte	0x03, 0x19
        /*0086*/ 	.short	0x0024


	//----- nvinfo : EIATTR_PARAM_CBANK
	.align		4
        /*0088*/ 	.byte	0x04, 0x0a
        /*008a*/ 	.short	(.L_23 - .L_22)
	.align		4
.L_22:
        /*008c*/ 	.word	index@(.nv.constant0._Z5segmmILi16ELi2EEvPfS0_S0_iii)
        /*0090*/ 	.short	0x0380
        /*0092*/ 	.short	0x0024


	//----- nvinfo : EIATTR_SW_WAR
	.align		4
.L_23:
        /*0094*/ 	.byte	0x04, 0x36
        /*0096*/ 	.short	(.L_25 - .L_24)
.L_24:
        /*0098*/ 	.word	0x00000008
.L_25:


//--------------------- .nv.callgraph             --------------------------
	.section	.nv.callgraph,"",@"SHT_CUDA_CALLGRAPH"
	.align	4
	.sectionentsize	8
	.align		4
        /*0000*/ 	.word	0x00000000
	.align		4
        /*0004*/ 	.word	0xffffffff
	.align		4
        /*0008*/ 	.word	0x00000000
	.align		4
        /*000c*/ 	.word	0xfffffffe
	.align		4
        /*0010*/ 	.word	0x00000000
	.align		4
        /*0014*/ 	.word	0xfffffffd
	.align		4
        /*0018*/ 	.word	0x00000000
	.align		4
        /*001c*/ 	.word	0xfffffffc


//--------------------- .text._Z5segmmILi16ELi2EEvPfS0_S0_iii --------------------------
	.section	.text._Z5segmmILi16ELi2EEvPfS0_S0_iii,"ax",@progbits
	.align	128
        .global         _Z5segmmILi16ELi2EEvPfS0_S0_iii
        .type           _Z5segmmILi16ELi2EEvPfS0_S0_iii,@function
        .size           _Z5segmmILi16ELi2EEvPfS0_S0_iii,(.L_x_3 - _Z5segmmILi16ELi2EEvPfS0_S0_iii)
        .other          _Z5segmmILi16ELi2EEvPfS0_S0_iii,@"STO_CUDA_ENTRY STV_DEFAULT"
_Z5segmmILi16ELi2EEvPfS0_S0_iii:
.text._Z5segmmILi16ELi2EEvPfS0_S0_iii:
[----:B------:R-:W-:Y:S01]  /*0000*/  LDC R1, c[0x0][0x37c] ;  /* 0x0000df00ff017b82 */ /* 0x000fe20000000800 */
[----:B------:R-:W0:Y:S07]  /*0010*/  LDCU UR14, c[0x0][0x39c] ;  /* 0x00007380ff0e77ac */ /* 0x000e2e0008000800 */
[----:B------:R-:W1:Y:S01]  /*0020*/  S2UR UR5, SR_CTAID.Y ;  /* 0x00000000000579c3 */ /* 0x000e620000002600 */
[----:B------:R-:W2:Y:S01]  /*0030*/  S2R R0, SR_TID.X ;  /* 0x0000000000007919 */ /* 0x000ea20000002100 */
[----:B------:R-:W-:Y:S01]  /*0040*/  HFMA2 R24, -RZ, RZ, 0, 0 ;  /* 0x00000000ff187431 */ /* 0x000fe200000001ff */
[----:B------:R-:W-:-:S02]  /*0050*/  MOV R29, RZ ;  /* 0x000000ff001d7202 */ /* 0x000fc40000000f00 */
[----:B------:R-:W-:Y:S01]  /*0060*/  CS2R R20, SRZ ;  /* 0x0000000000147805 */ /* 0x000fe2000001ff00 */
[----:B------:R-:W3:Y:S01]  /*0070*/  S2R R2, SR_TID.Y ;  /* 0x0000000000027919 */ /* 0x000ee20000002200 */
[----:B------:R-:W4:Y:S01]  /*0080*/  LDCU.64 UR10, c[0x0][0x358] ;  /* 0x00006b00ff0a77ac */ /* 0x000f220008000a00 */
[----:B------:R-:W5:Y:S01]  /*0090*/  S2UR UR6, SR_CTAID.X ;  /* 0x00000000000679c3 */ /* 0x000f620000002500 */
[----:B0-----:R-:W-:Y:S02]  /*00a0*/  UISETP.GE.AND UP0, UPT, UR14, 0x1, UPT ;  /* 0x000000010e00788c */ /* 0x001fe4000bf06270 */
[----:B-1----:R-:W-:Y:S02]  /*00b0*/  USHF.L.U32 UR5, UR5, 0x5, URZ ;  /* 0x0000000505057899 */ /* 0x002fe400080006ff */
[----:B-----5:R-:W-:-:S05]  /*00c0*/  USHF.L.U32 UR6, UR6, 0x5, URZ ;  /* 0x0000000506067899 */ /* 0x020fca00080006ff */
[----:B--2-4-:R-:W-:Y:S07]  /*00d0*/  BRA.U !UP0, `(.L_x_0) ;  /* 0x0000000d08c47547 */ /* 0x014fee000b800000 */
[----:B------:R-:W0:Y:S01]  /*00e0*/  LDC R3, c[0x0][0x3a0] ;  /* 0x0000e800ff037b82 */ /* 0x000e220000000800 */
[----:B---3--:R-:W-:Y:S01]  /*00f0*/  SHF.L.U32 R4, R2, 0x1, RZ ;  /* 0x0000000102047819 */ /* 0x008fe200000006ff */
[----:B------:R-:W-:Y:S01]  /*0100*/  UMOV UR8, 0x400 ;  /* 0x0000040000087882 */ /* 0x000fe20000000000 */
[----:B------:R-:W-:Y:S01]  /*0110*/  SHF.L.U32 R5, R0, 0x1, RZ ;  /* 0x0000000100057819 */ /* 0x000fe200000006ff */
[----:B------:R-:W1:Y:S01]  /*0120*/  LDCU.128 UR16, c[0x0][0x380] ;  /* 0x00007000ff1077ac */ /* 0x000e620008000c00 */
[----:B------:R-:W-:-:S03]  /*0130*/  MOV R24, RZ ;  /* 0x000000ff00187202 */ /* 0x000fc60000000f00 */
[----:B------:R-:W2:Y:S01]  /*0140*/  S2UR UR9, SR_CgaCtaId ;  /* 0x00000000000979c3 */ /* 0x000ea20000008800 */
[----:B------:R-:W-:-:S05]  /*0150*/  IMAD R19, R4, UR14, R5 ;  /* 0x0000000e04137c24 */ /* 0x000fca000f8e0205 */
[----:B------:R-:W-:Y:S01]  /*0160*/  IADD3 R17, PT, PT, R19, UR14, RZ ;  /* 0x0000000e13117c10 */ /* 0x000fe2000fffe0ff */
[-C--:B0-----:R-:W-:Y:S02]  /*0170*/  IMAD R18, R4, R3.reuse, R3 ;  /* 0x0000000304127224 */ /* 0x081fe400078e0203 */
[----:B------:R-:W-:-:S03]  /*0180*/  IMAD R16, R2, R3, RZ ;  /* 0x0000000302107224 */ /* 0x000fc600078e02ff */
[----:B------:R-:W-:Y:S02]  /*0190*/  IADD3 R18, PT, PT, R5, R18, RZ ;  /* 0x0000001205127210 */ /* 0x000fe40007ffe0ff */
[----:B------:R-:W-:Y:S01]  /*01a0*/  LEA R16, R16, R5, 0x1 ;  /* 0x0000000510107211 */ /* 0x000fe200078e08ff */
[----:B--2---:R-:W-:-:S06]  /*01b0*/  ULEA UR4, UR9, UR8, 0x18 ;  /* 0x0000000809047291 */ /* 0x004fcc000f8ec0ff */
[----:B------:R-:W-:Y:S01]  /*01c0*/  LEA R25, R2, UR4, 0x8 ;  /* 0x0000000402197c11 */ /* 0x000fe2000f8e40ff */
[----:B-1----:R-:W-:-:S06]  /*01d0*/  UMOV UR4, URZ ;  /* 0x000000ff00047c82 */ /* 0x002fcc0008000000 */
.L_x_1:
[----:B------:R-:W-:Y:S01]  /*01e0*/  IADD3 R5, P0, PT, R16, UR6, RZ ;  /* 0x0000000610057c10 */ /* 0x000fe2000ff1e0ff */
[----:B------:R-:W-:Y:S01]  /*01f0*/  UIMAD UR7, UR5, UR14, URZ ;  /* 0x0000000e050772a4 */ /* 0x000fe2000f8e02ff */
[----:B------:R-:W-:Y:S01]  /*0200*/  IADD3 R7, P1, PT, R18, UR6, RZ ;  /* 0x0000000612077c10 */ /* 0x000fe2000ff3e0ff */
[----:B------:R-:W-:Y:S01]  /*0210*/  UIADD3 UR12, UP0, UPT, UR16, 0x4, URZ ;  /* 0x00000004100c7890 */ /* 0x000fe2000ff1e0ff */
[----:B------:R-:W-:Y:S02]  /*0220*/  LEA.HI.X.SX32 R6, R16, RZ, 0x1, P0 ;  /* 0x000000ff10067211 */ /* 0x000fe400000f0eff */
[----:B------:R-:W-:Y:S01]  /*0230*/  LEA R4, P0, R5, UR18, 0x2 ;  /* 0x0000001205047c11 */ /* 0x000fe2000f8010ff */
[----:B------:R-:W-:Y:S01]  /*0240*/  UIADD3.X UR13, UPT, UPT, URZ, UR17, URZ, UP0, !UPT ;  /* 0x00000011ff0d7290 */ /* 0x000fe200087fe4ff */
[----:B------:R-:W-:Y:S02]  /*0250*/  IADD3 R9, P2, PT, R19, UR7, RZ ;  /* 0x0000000713097c10 */ /* 0x000fe4000ff5e0ff */
[----:B------:R-:W-:-:S02]  /*0260*/  LEA.HI.X R5, R5, UR19, R6, 0x2, P0 ;  /* 0x0000001305057c11 */ /* 0x000fc400080f1406 */
[----:B------:R-:W-:Y:S02]  /*0270*/  IADD3 R11, P0, PT, R17, UR7, RZ ;  /* 0x00000007110b7c10 */ /* 0x000fe4000ff1e0ff */
[----:B------:R-:W-:Y:S01]  /*0280*/  LEA.HI.X.SX32 R14, R19, RZ, 0x1, P2 ;  /* 0x000000ff130e7211 */ /* 0x000fe200010f0eff */
[----:B------:R-:W2:Y:S01]  /*0290*/  LDG.E R15, desc[UR10][R4.64+0x4] ;  /* 0x0000040a040f7981 */ /* 0x000ea2000c1e1900 */
[----:B------:R-:W-:Y:S02]  /*02a0*/  LEA R8, P2, R9, UR12, 0x2 ;  /* 0x0000000c09087c11 */ /* 0x000fe4000f8410ff */
[----:B------:R-:W-:Y:S02]  /*02b0*/  LEA.HI.X.SX32 R22, R17, RZ, 0x1, P0 ;  /* 0x000000ff11167211 */ /* 0x000fe400000f0eff */
[----:B------:R-:W-:Y:S02]  /*02c0*/  LEA.HI.X.SX32 R12, R18, RZ, 0x1, P1 ;  /* 0x000000ff120c7211 */ /* 0x000fe400008f0eff */
[----:B------:R-:W-:-:S02]  /*02d0*/  LEA R10, P0, R11, UR12, 0x2 ;  /* 0x0000000c0b0a7c11 */ /* 0x000fc4000f8010ff */
[----:B------:R-:W-:Y:S02]  /*02e0*/  LEA.HI.X R9, R9, UR13, R14, 0x2, P2 ;  /* 0x0000000d09097c11 */ /* 0x000fe400090f140e */
[----:B------:R-:W-:Y:S02]  /*02f0*/  LEA R6, P1, R7, UR18, 0x2 ;  /* 0x0000001207067c11 */ /* 0x000fe4000f8210ff */
[----:B------:R-:W-:Y:S01]  /*0300*/  LEA.HI.X R11, R11, UR13, R22, 0x2, P0 ;  /* 0x0000000d0b0b7c11 */ /* 0x000fe200080f1416 */
[----:B------:R-:W3:Y:S01]  /*0310*/  LDG.E R23, desc[UR10][R8.64+-0x4] ;  /* 0xfffffc0a08177981 */ /* 0x000ee2000c1e1900 */
[----:B------:R-:W-:-:S03]  /*0320*/  LEA.HI.X R7, R7, UR19, R12, 0x2, P1 ;  /* 0x0000001307077c11 */ /* 0x000fc600088f140c */
[----:B------:R-:W4:Y:S04]  /*0330*/  LDG.E R22, desc[UR10][R4.64] ;  /* 0x0000000a04167981 */ /* 0x000f28000c1e1900 */
[----:B------:R-:W5:Y:S04]  /*0340*/  LDG.E R13, desc[UR10][R8.64] ;  /* 0x0000000a080d7981 */ /* 0x000f68000c1e1900 */
[----:B------:R-:W2:Y:S04]  /*0350*/  LDG.E R14, desc[UR10][R10.64+-0x4] ;  /* 0xfffffc0a0a0e7981 */ /* 0x000ea8000c1e1900 */
[----:B------:R-:W2:Y:S04]  /*0360*/  LDG.E R12, desc[UR10][R6.64] ;  /* 0x0000000a060c7981 */ /* 0x000ea8000c1e1900 */
[----:B------:R-:W2:Y:S04]  /*0370*/  LDG.E R11, desc[UR10][R10.64] ;  /* 0x0000000a0a0b7981 */ /* 0x000ea8000c1e1900 */
[----:B------:R-:W2:Y:S01]  /*0380*/  LDG.E R7, desc[UR10][R6.64+0x4] ;  /* 0x0000040a06077981 */ /* 0x000ea2000c1e1900 */
[----:B------:R-:W-:-:S04]  /*0390*/  UIADD3 UR7, UPT, UPT, UR8, 0x1000, URZ ;  /* 0x0000100008077890 */ /* 0x000fc8000fffe0ff */
[----:B------:R-:W-:Y:S01]  /*03a0*/  ULEA UR7, UR9, UR7, 0x18 ;  /* 0x0000000709077291 */ /* 0x000fe2000f8ec0ff */
[----:B------:R-:W-:-:S05]  /*03b0*/  LEA R28, R0, R25, 0x3 ;  /* 0x00000019001c7211 */ /* 0x000fca00078e18ff */
[----:B------:R-:W-:-:S04]  /*03c0*/  LEA R27, R0, UR7, 0x3 ;  /* 0x00000007001b7c11 */ /* 0x000fc8000f8e18ff */
[----:B------:R-:W-:Y:S01]  /*03d0*/  LEA R26, R2, R27, 0x8 ;  /* 0x0000001b021a7211 */ /* 0x000fe200078e40ff */
[----:B---3--:R-:W-:Y:S04]  /*03e0*/  STS [R28], R23 ;  /* 0x000000171c007388 */ /* 0x008fe80000000800 */
[----:B----4-:R-:W-:Y:S04]  /*03f0*/  STS [R26], R22 ;  /* 0x000000161a007388 */ /* 0x010fe80000000800 */
[----:B-----5:R-:W-:Y:S04]  /*0400*/  STS [R28+0x4], R13 ;  /* 0x0000040d1c007388 */ /* 0x020fe80000000800 */
[----:B--2---:R-:W-:Y:S04]  /*0410*/  STS [R26+0x4], R15 ;  /* 0x0000040f1a007388 */ /* 0x004fe80000000800 */
[----:B------:R-:W-:Y:S04]  /*0420*/  STS [R28+0x80], R14 ;  /* 0x0000800e1c007388 */ /* 0x000fe80000000800 */
[----:B------:R-:W-:Y:S04]  /*0430*/  STS [R26+0x80], R12 ;  /* 0x0000800c1a007388 */ /* 0x000fe80000000800 */
[----:B------:R-:W-:Y:S04]  /*0440*/  STS [R28+0x84], R11 ;  /* 0x0000840b1c007388 */ /* 0x000fe80000000800 */
[----:B------:R-:W-:Y:S01]  /*0450*/  STS [R26+0x84], R7 ;  /* 0x000084071a007388 */ /* 0x000fe20000000800 */
[----:B------:R-:W-:Y:S06]  /*0460*/  BAR.SYNC.DEFER_BLOCKING 0x0 ;  /* 0x0000000000007b1d */ /* 0x000fec0000010000 */
[----:B------:R-:W-:Y:S04]  /*0470*/  LDS.64 R10, [R27] ;  /* 0x000000001b0a7984 */ /* 0x000fe80000000a00 */
[----:B------:R-:W0:Y:S04]  /*0480*/  LDS.128 R12, [R25] ;  /* 0x00000000190c7984 */ /* 0x000e280000000c00 */
[----:B------:R-:W1:Y:S04]  /*0490*/  LDS.128 R4, [R25+0x80] ;  /* 0x0000800019047984 */ /* 0x000e680000000c00 */
[----:B------:R-:W2:Y:S04]  /*04a0*/  LDS.64 R8, [R27+0x80] ;  /* 0x000080001b087984 */ /* 0x000ea80000000a00 */
[----:B------:R-:W3:Y:S01]  /*04b0*/  LDS.64 R22, [R27+0x100] ;  /* 0x000100001b167984 */ /* 0x000ee20000000a00 */
[C---:B0-----:R-:W-:Y:S01]  /*04c0*/  FFMA R26, R12.reuse, R10, R21 ;  /* 0x0000000a0c1a7223 */ /* 0x041fe20000000015 */
[----:B------:R-:W-:-:S02]  /*04d0*/  FFMA R12, R12, R11, R20 ;  /* 0x0000000b0c0c7223 */ /* 0x000fc40000000014 */
[----:B------:R-:W0:Y:S01]  /*04e0*/  LDS.64 R20, [R27+0x180] ;  /* 0x000180001b147984 */ /* 0x000e220000000a00 */
[----:B-1----:R-:W-:Y:S01]  /*04f0*/  FFMA R10, R10, R4, R29 ;  /* 0x000000040a0a7223 */ /* 0x002fe2000000001d */
[----:B------:R-:W-:Y:S01]  /*0500*/  FFMA R4, R4, R11, R24 ;  /* 0x0000000b04047223 */ /* 0x000fe20000000018 */
[C---:B--2---:R-:W-:Y:S01]  /*0510*/  FFMA R29, R8.reuse, R13, R26 ;  /* 0x0000000d081d7223 */ /* 0x044fe2000000001a */
[----:B------:R-:W-:Y:S01]  /*0520*/  FFMA R11, R13, R9, R12 ;  /* 0x000000090d0b7223 */ /* 0x000fe2000000000c */
[-C--:B------:R-:W-:Y:S01]  /*0530*/  FFMA R13, R8, R5.reuse, R10 ;  /* 0x00000005080d7223 */ /* 0x080fe2000000000a */
[----:B------:R-:W-:Y:S01]  /*0540*/  FFMA R12, R9, R5, R4 ;  /* 0x00000005090c7223 */ /* 0x000fe20000000004 */
[----:B---3--:R-:W-:Y:S01]  /*0550*/  FFMA R29, R22, R14, R29 ;  /* 0x0000000e161d7223 */ /* 0x008fe2000000001d */
[----:B------:R-:W-:Y:S01]  /*0560*/  FFMA R14, R14, R23, R11 ;  /* 0x000000170e0e7223 */ /* 0x000fe2000000000b */
[----:B------:R-:W-:Y:S04]  /*0570*/  LDS.64 R4, [R27+0x200] ;  /* 0x000200001b047984 */ /* 0x000fe80000000a00 */
[----:B------:R-:W1:Y:S01]  /*0580*/  LDS.128 R8, [R25+0x10] ;  /* 0x0000100019087984 */ /* 0x000e620000000c00 */
[-C--:B------:R-:W-:Y:S01]  /*0590*/  FFMA R24, R22, R6.reuse, R13 ;  /* 0x0000000616187223 */ /* 0x080fe2000000000d */
[----:B------:R-:W-:Y:S01]  /*05a0*/  FFMA R6, R23, R6, R12 ;  /* 0x0000000617067223 */ /* 0x000fe2000000000c */
[----:B0-----:R-:W-:Y:S01]  /*05b0*/  FFMA R23, R20, R15, R29 ;  /* 0x0000000f14177223 */ /* 0x001fe2000000001d */
[----:B------:R-:W-:-:S02]  /*05c0*/  FFMA R22, R15, R21, R14 ;  /* 0x000000150f167223 */ /* 0x000fc4000000000e */
[----:B------:R-:W0:Y:S01]  /*05d0*/  LDS.128 R12, [R25+0x90] ;  /* 0x00009000190c7984 */ /* 0x000e220000000c00 */
[-C--:B------:R-:W-:Y:S01]  /*05e0*/  FFMA R29, R20, R7.reuse, R24 ;  /* 0x00000007141d7223 */ /* 0x080fe20000000018 */
[----:B------:R-:W-:Y:S02]  /*05f0*/  FFMA R21, R21, R7, R6 ;  /* 0x0000000715157223 */ /* 0x000fe40000000006 */
[----:B------:R-:W2:Y:S01]  /*0600*/  LDS.64 R6, [R27+0x280] ;  /* 0x000280001b067984 */ /* 0x000ea20000000a00 */
[C---:B-1----:R-:W-:Y:S01]  /*0610*/  FFMA R24, R8.reuse, R4, R23 ;  /* 0x0000000408187223 */ /* 0x042fe20000000017 */
[-C--:B------:R-:W-:Y:S02]  /*0620*/  FFMA R8, R8, R5.reuse, R22 ;  /* 0x0000000508087223 */ /* 0x080fe40000000016 */
[----:B------:R-:W1:Y:S01]  /*0630*/  LDS.64 R22, [R27+0x300] ;  /* 0x000300001b167984 */ /* 0x000e620000000a00 */
[----:B0-----:R-:W-:Y:S01]  /*0640*/  FFMA R4, R4, R12, R29 ;  /* 0x0000000c04047223 */ /* 0x001fe2000000001d */
[----:B------:R-:W-:-:S02]  /*0650*/  FFMA R12, R12, R5, R21 ;  /* 0x000000050c0c7223 */ /* 0x000fc40000000015 */
[----:B------:R-:W0:Y:S01]  /*0660*/  LDS.64 R20, [R27+0x380] ;  /* 0x000380001b147984 */ /* 0x000e220000000a00 */
[C---:B--2---:R-:W-:Y:S01]  /*0670*/  FFMA R29, R6.reuse, R9, R24 ;  /* 0x00000009061d7223 */ /* 0x044fe20000000018 */
[----:B------:R-:W-:Y:S01]  /*0680*/  FFMA R5, R9, R7, R8 ;  /* 0x0000000709057223 */ /* 0x000fe20000000008 */
[-C--:B------:R-:W-:Y:S01]  /*0690*/  FFMA R9, R6, R13.reuse, R4 ;  /* 0x0000000d06097223 */ /* 0x080fe20000000004 */
[----:B------:R-:W-:Y:S02]  /*06a0*/  FFMA R8, R7, R13, R12 ;  /* 0x0000000d07087223 */ /* 0x000fe4000000000c */
[----:B------:R-:W-:Y:S01]  /*06b0*/  LDS.64 R12, [R27+0x400] ;  /* 0x000400001b0c7984 */ /* 0x000fe20000000a00 */
[----:B-1----:R-:W-:Y:S01]  /*06c0*/  FFMA R29, R22, R10, R29 ;  /* 0x0000000a161d7223 */ /* 0x002fe2000000001d */
[----:B------:R-:W-:Y:S02]  /*06d0*/  FFMA R10, R10, R23, R5 ;  /* 0x000000170a0a7223 */ /* 0x000fe40000000005 */
        /* <DEDUP_REMOVED lines=109> */
[----:B------:R-:W-:Y:S01]  /*0db0*/  FFMA R24, R14, R23, R29 ;  /* 0x000000170e187223 */ /* 0x000fe2000000001d */
[-C--:B------:R-:W-:Y:S01]  /*0dc0*/  FFMA R26, R22, R6.reuse, R8 ;  /* 0x00000006161a7223 */ /* 0x080fe20000000008 */
[----:B------:R-:W-:Y:S01]  /*0dd0*/  FFMA R6, R23, R6, R12 ;  /* 0x0000000617067223 */ /* 0x000fe2000000000c */
[----:B------:R-:W1:Y:S01]  /*0de0*/  LDS.128 R8, [R25+0x70] ;  /* 0x0000700019087984 */ /* 0x000e620000000c00 */
[----:B0-----:R-:W-:Y:S01]  /*0df0*/  FFMA R22, R20, R15, R13 ;  /* 0x0000000f14167223 */ /* 0x001fe2000000000d */
[----:B------:R-:W-:-:S02]  /*0e00*/  FFMA R24, R15, R21, R24 ;  /* 0x000000150f187223 */ /* 0x000fc40000000018 */
[----:B------:R-:W0:Y:S01]  /*0e10*/  LDS.128 R12, [R25+0xf0] ;  /* 0x0000f000190c7984 */ /* 0x000e220000000c00 */
[-C--:B------:R-:W-:Y:S01]  /*0e20*/  FFMA R23, R20, R7.reuse, R26 ;  /* 0x0000000714177223 */ /* 0x080fe2000000001a */
[----:B------:R-:W-:Y:S02]  /*0e30*/  FFMA R29, R21, R7, R6 ;  /* 0x00000007151d7223 */ /* 0x000fe40000000006 */
[----:B------:R-:W2:Y:S04]  /*0e40*/  LDS.64 R6, [R27+0xe80] ;  /* 0x000e80001b067984 */ /* 0x000ea80000000a00 */
[----:B------:R-:W3:Y:S01]  /*0e50*/  LDS.64 R20, [R27+0xf00] ;  /* 0x000f00001b147984 */ /* 0x000ee20000000a00 */
[----:B-1----:R-:W-:Y:S01]  /*0e60*/  FFMA R26, R8, R4, R22 ;  /* 0x00000004081a7223 */ /* 0x002fe20000000016 */
[----:B------:R-:W-:Y:S01]  /*0e70*/  UIADD3 UR4, UPT, UPT, UR4, 0x20, URZ ;  /* 0x0000002004047890 */ /* 0x000fe2000fffe0ff */
[----:B0-----:R-:W-:-:S02]  /*0e80*/  FFMA R4, R4, R12, R23 ;  /* 0x0000000c04047223 */ /* 0x001fc40000000017 */
[----:B------:R-:W0:Y:S01]  /*0e90*/  LDS.64 R22, [R27+0xf80] ;  /* 0x000f80001b167984 */ /* 0x000e220000000a00 */
[-C--:B------:R-:W-:Y:S01]  /*0ea0*/  FFMA R24, R8, R5.reuse, R24 ;  /* 0x0000000508187223 */ /* 0x080fe20000000018 */
[----:B------:R-:W-:Y:S01]  /*0eb0*/  FFMA R12, R12, R5, R29 ;  /* 0x000000050c0c7223 */ /* 0x000fe2000000001d */
[----:B------:R-:W-:Y:S01]  /*0ec0*/  UISETP.GE.AND UP0, UPT, UR4, UR14, UPT ;  /* 0x0000000e0400728c */ /* 0x000fe2000bf06270 */
[C---:B--2---:R-:W-:Y:S01]  /*0ed0*/  FFMA R5, R6.reuse, R9, R26 ;  /* 0x0000000906057223 */ /* 0x044fe2000000001a */
[----:B------:R-:W-:Y:S01]  /*0ee0*/  FFMA R9, R9, R7, R24 ;  /* 0x0000000709097223 */ /* 0x000fe20000000018 */
[-C--:B------:R-:W-:Y:S01]  /*0ef0*/  FFMA R29, R6, R13.reuse, R4 ;  /* 0x0000000d061d7223 */ /* 0x080fe20000000004 */
[----:B------:R-:W-:Y:S01]  /*0f00*/  FFMA R12, R7, R13, R12 ;  /* 0x0000000d070c7223 */ /* 0x000fe2000000000c */
[----:B---3--:R-:W-:Y:S01]  /*0f10*/  FFMA R5, R20, R10, R5 ;  /* 0x0000000a14057223 */ /* 0x008fe20000000005 */
[----:B------:R-:W-:Y:S01]  /*0f20*/  FFMA R10, R10, R21, R9 ;  /* 0x000000150a0a7223 */ /* 0x000fe20000000009 */
[-C--:B------:R-:W-:Y:S01]  /*0f30*/  FFMA R4, R20, R14.reuse, R29 ;  /* 0x0000000e14047223 */ /* 0x080fe2000000001d */
[----:B------:R-:W-:Y:S01]  /*0f40*/  FFMA R12, R21, R14, R12 ;  /* 0x0000000e150c7223 */ /* 0x000fe2000000000c */
[----:B------:R-:W-:-:S02]  /*0f50*/  LEA R18, R3, R18, 0x5 ;  /* 0x0000001203127211 */ /* 0x000fc400078e28ff */
[----:B------:R-:W-:Y:S02]  /*0f60*/  LEA R16, R3, R16, 0x5 ;  /* 0x0000001003107211 */ /* 0x000fe400078e28ff */
[----:B------:R-:W-:Y:S02]  /*0f70*/  IADD3 R17, PT, PT, R17, 0x20, RZ ;  /* 0x0000002011117810 */ /* 0x000fe40007ffe0ff */
[----:B------:R-:W-:Y:S01]  /*0f80*/  IADD3 R19, PT, PT, R19, 0x20, RZ ;  /* 0x0000002013137810 */ /* 0x000fe20007ffe0ff */
[C---:B0-----:R-:W-:Y:S01]  /*0f90*/  FFMA R21, R22.reuse, R11, R5 ;  /* 0x0000000b16157223 */ /* 0x041fe20000000005 */
[----:B------:R-:W-:Y:S01]  /*0fa0*/  FFMA R20, R11, R23, R10 ;  /* 0x000000170b147223 */ /* 0x000fe2000000000a */
[-C--:B------:R-:W-:Y:S01]  /*0fb0*/  FFMA R29, R22, R15.reuse, R4 ;  /* 0x0000000f161d7223 */ /* 0x080fe20000000004 */
[----:B------:R-:W-:Y:S01]  /*0fc0*/  FFMA R24, R23, R15, R12 ;  /* 0x0000000f17187223 */ /* 0x000fe2000000000c */
[----:B------:R-:W-:Y:S06]  /*0fd0*/  BAR.SYNC.DEFER_BLOCKING 0x0 ;  /* 0x0000000000007b1d */ /* 0x000fec0000010000 */
[----:B------:R-:W-:Y:S05]  /*0fe0*/  BRA.U !UP0, `(.L_x_1) ;  /* 0xfffffff1087c7547 */ /* 0x000fea000b83ffff */
.L_x_0:
[----:B------:R-:W0:Y:S01]  /*0ff0*/  LDC R7, c[0x0][0x3a0] ;  /* 0x0000e800ff077b82 */ /* 0x000e220000000800 */
[----:B---3--:R-:W-:Y:S02]  /*1000*/  LEA R2, R2, UR5, 0x1 ;  /* 0x0000000502027c11 */ /* 0x008fe4000f8e08ff */
[----:B------:R-:W-:-:S05]  /*1010*/  LEA R3, R0, UR6, 0x1 ;  /* 0x0000000600037c11 */ /* 0x000fca000f8e08ff */
[----:B------:R-:W1:Y:S01]  /*1020*/  LDC.64 R4, c[0x0][0x390] ;  /* 0x0000e400ff047b82 */ /* 0x000e620000000a00 */
[----:B0-----:R-:W-:-:S04]  /*1030*/  IMAD R3, R2, R7, R3 ;  /* 0x0000000702037224 */ /* 0x001fc800078e0203 */
[----:B-1----:R-:W-:-:S05]  /*1040*/  IMAD.WIDE R2, R3, 0x4, R4 ;  /* 0x0000000403027825 */ /* 0x002fca00078e0204 */
[----:B------:R-:W-:Y:S01]  /*1050*/  STG.E desc[UR10][R2.64], R21 ;  /* 0x0000001502007986 */ /* 0x000fe2000c10190a */
[----:B------:R-:W-:-:S03]  /*1060*/  IMAD.WIDE R4, R7, 0x4, R2 ;  /* 0x0000000407047825 */ /* 0x000fc600078e0202 */
[----:B------:R-:W-:Y:S04]  /*1070*/  STG.E desc[UR10][R2.64+0x4], R20 ;  /* 0x0000041402007986 */ /* 0x000fe8000c10190a */
[----:B------:R-:W-:Y:S04]  /*1080*/  STG.E desc[UR10][R4.64], R29 ;  /* 0x0000001d04007986 */ /* 0x000fe8000c10190a */
[----:B------:R-:W-:Y:S01]  /*1090*/  STG.E desc[UR10][R4.64+0x4], R24 ;  /* 0x0000041804007986 */ /* 0x000fe2000c10190a */
[----:B------:R-:W-:Y:S05]  /*10a0*/  EXIT ;  /* 0x000000000000794d */ /* 0x000fea0003800000 */
.L_x_2:
[----:B------:R-:W-:-:S00]  /*10b0*/  BRA `(.L_x_2) ;  /* 0xfffffffc00fc7947 */ /* 0x000fc0000383ffff */
[----:B------:R-:W-:-:S00]  /*10c0*/  NOP ;  /* 0x0000000000007918 */ /* 0x000fc00000000000 */
        /* <DEDUP_REMOVED lines=11> */
.L_x_3:


//--------------------- .nv.shared._Z5segmmILi16ELi2EEvPfS0_S0_iii --------------------------
	.section	.nv.shared._Z5segmmILi16ELi2EEvPfS0_S0_iii,"aw",@nobits
	.sectionflags	@""
	.align	4
.nv.shared._Z5segmmILi16ELi2EEvPfS0_S0_iii:
	.zero		9216


//--------------------- .nv.shared.reserved.0     --------------------------
	.section	.nv.shared.reserved.0,"aw",@nobits
	.weak		__nv_reservedSMEM_offset_0_alias
	.size		__nv_reservedSMEM_offset_0_alias, 0, 64
	.other		__nv_reservedSMEM_offset_0_alias,@"STO_CUDA_RESERVED_SHARED STV_DEFAULT"
__nv_reservedSMEM_offset_0_alias:
	.zero		0
	.zero		64


//--------------------- .nv.constant0._Z5segmmILi16ELi2EEvPfS0_S0_iii --------------------------
	.section	.nv.constant0._Z5segmmILi16ELi2EEvPfS0_S0_iii,"a",@progbits
	.sectionflags	@""
	.align	4
.nv.constant0._Z5segmmILi16ELi2EEvPfS0_S0_iii:
	.zero		932


//--------------------- SYMBOLS --------------------------

	.type		.nv.reservedSmem.offset0,@object
	.size		.nv.reservedSmem.offset0,0x4
	.type		.nv.reservedSmem.cap,@object
	.size		.nv.reservedSmem.cap,0x4
